	.headerflags	@"EF_CUDA_TEXMODE_UNIFIED EF_CUDA_64BIT_ADDRESS EF_CUDA_SM75 EF_CUDA_VIRTUAL_SM(EF_CUDA_SM75)"
	.elftype	@"ET_EXEC"


//--------------------- .nv.info                  --------------------------
	.section	.nv.info,"",@"SHT_CUDA_INFO"
	.align	4


	//----- nvinfo : EIATTR_REGCOUNT
	.align		4
        /*0000*/ 	.byte	0x04, 0x2f
        /*0002*/ 	.short	(.L_2 - .L_1)
	.align		4
.L_1:
        /*0004*/ 	.word	index@(kda_gate_fwd_kernel)
        /*0008*/ 	.word	0x0000001a


	//----- nvinfo : EIATTR_FRAME_SIZE
	.align		4
.L_2:
        /*000c*/ 	.byte	0x04, 0x11
        /*000e*/ 	.short	(.L_4 - .L_3)
	.align		4
.L_3:
        /*0010*/ 	.word	index@(kda_gate_fwd_kernel)
        /*0014*/ 	.word	0x00000000


	//----- nvinfo : EIATTR_MIN_STACK_SIZE
	.align		4
.L_4:
        /*0018*/ 	.byte	0x04, 0x12
        /*001a*/ 	.short	(.L_6 - .L_5)
	.align		4
.L_5:
        /*001c*/ 	.word	index@(kda_gate_fwd_kernel)
        /*0020*/ 	.word	0x00000000
.L_6:


//--------------------- .nv.info.kda_gate_fwd_kernel --------------------------
	.section	.nv.info.kda_gate_fwd_kernel,"",@"SHT_CUDA_INFO"
	.sectionflags	@""
	.align	4


	//----- nvinfo : EIATTR_SW_WAR
	.align		4
        /*0000*/ 	.byte	0x04, 0x36
        /*0002*/ 	.short	(.L_8 - .L_7)
.L_7:
        /*0004*/ 	.word	0x00000001


	//----- nvinfo : EIATTR_CUDA_API_VERSION
	.align		4
.L_8:
        /*0008*/ 	.byte	0x04, 0x37
        /*000a*/ 	.short	(.L_10 - .L_9)
.L_9:
        /*000c*/ 	.word	0x00000080


	//----- nvinfo : EIATTR_PARAM_CBANK
	.align		4
.L_10:
        /*0010*/ 	.byte	0x04, 0x0a
        /*0012*/ 	.short	(.L_12 - .L_11)
	.align		4
.L_11:
        /*0014*/ 	.word	index@(.nv.constant0.kda_gate_fwd_kernel)
        /*0018*/ 	.short	0x0160
        /*001a*/ 	.short	0x0030


	//----- nvinfo : EIATTR_CBANK_PARAM_SIZE
	.align		4
.L_12:
        /*001c*/ 	.byte	0x03, 0x19
        /*001e*/ 	.short	0x0030


	//----- nvinfo : EIATTR_KPARAM_INFO
	.align		4
        /*0020*/ 	.byte	0x04, 0x17
        /*0022*/ 	.short	(.L_14 - .L_13)
.L_13:
        /*0024*/ 	.word	0x00000000
        /*0028*/ 	.short	0x0006
        /*002a*/ 	.short	0x0028
        /*002c*/ 	.byte	0x00, 0xf4, 0x21, 0x00


	//----- nvinfo : EIATTR_KPARAM_INFO
	.align		4
.L_14:
        /*0030*/ 	.byte	0x04, 0x17
        /*0032*/ 	.short	(.L_16 - .L_15)
.L_15:
        /*0034*/ 	.word	0x00000000
        /*0038*/ 	.short	0x0005
        /*003a*/ 	.short	0x0020
        /*003c*/ 	.byte	0x00, 0xf4, 0x21, 0x00


	//----- nvinfo : EIATTR_KPARAM_INFO
	.align		4
.L_16:
        /*0040*/ 	.byte	0x04, 0x17
        /*0042*/ 	.short	(.L_18 - .L_17)
.L_17:
        /*0044*/ 	.word	0x00000000
        /*0048*/ 	.short	0x0004
        /*004a*/ 	.short	0x001c
        /*004c*/ 	.byte	0x00, 0xf0, 0x11, 0x00


	//----- nvinfo : EIATTR_KPARAM_INFO
	.align		4
.L_18:
        /*0050*/ 	.byte	0x04, 0x17
        /*0052*/ 	.short	(.L_20 - .L_19)
.L_19:
        /*0054*/ 	.word	0x00000000
        /*0058*/ 	.short	0x0003
        /*005a*/ 	.short	0x0018
        /*005c*/ 	.byte	0x00, 0xf0, 0x11, 0x00


	//----- nvinfo : EIATTR_KPARAM_INFO
	.align		4
.L_20:
        /*0060*/ 	.byte	0x04, 0x17
        /*0062*/ 	.short	(.L_22 - .L_21)
.L_21:
        /*0064*/ 	.word	0x00000000
        /*0068*/ 	.short	0x0002
        /*006a*/ 	.short	0x0010
        /*006c*/ 	.byte	0x00, 0xf4, 0x21, 0x00


	//----- nvinfo : EIATTR_KPARAM_INFO
	.align		4
.L_22:
        /*0070*/ 	.byte	0x04, 0x17
        /*0072*/ 	.short	(.L_24 - .L_23)
.L_23:
        /*0074*/ 	.word	0x00000000
        /*0078*/ 	.short	0x0001
        /*007a*/ 	.short	0x0008
        /*007c*/ 	.byte	0x00, 0xf4, 0x21, 0x00


	//----- nvinfo : EIATTR_KPARAM_INFO
	.align		4
.L_24:
        /*0080*/ 	.byte	0x04, 0x17
        /*0082*/ 	.short	(.L_26 - .L_25)
.L_25:
        /*0084*/ 	.word	0x00000000
        /*0088*/ 	.short	0x0000
        /*008a*/ 	.short	0x0000
        /*008c*/ 	.byte	0x00, 0xf4, 0x21, 0x00


	//----- nvinfo : EIATTR_MAXREG_COUNT
	.align		4
.L_26:
        /*0090*/ 	.byte	0x03, 0x1b
        /*0092*/ 	.short	0x00ff


	//----- nvinfo : EIATTR_EXIT_INSTR_OFFSETS
	.align		4
        /*0094*/ 	.byte	0x04, 0x1c
        /*0096*/ 	.short	(.L_28 - .L_27)


	//   ....[0]....
.L_27:
        /*0098*/ 	.word	0x00000a90


	//   ....[1]....
        /*009c*/ 	.word	0x00000ab0


	//----- nvinfo : EIATTR_REQNTID
	.align		4
.L_28:
        /*00a0*/ 	.byte	0x04, 0x10
        /*00a2*/ 	.short	(.L_30 - .L_29)
.L_29:
        /*00a4*/ 	.word	0x00000080
        /*00a8*/ 	.word	0x00000001
        /*00ac*/ 	.word	0x00000001
.L_30:


//--------------------- .nv.callgraph             --------------------------
	.section	.nv.callgraph,"",@"SHT_CUDA_CALLGRAPH"
	.align	4
	.sectionentsize	8
	.align		4
        /*0000*/ 	.word	0x00000000
	.align		4
        /*0004*/ 	.word	0xffffffff
	.align		4
        /*0008*/ 	.word	0x00000000
	.align		4
        /*000c*/ 	.word	0xfffffffe
	.align		4
        /*0010*/ 	.word	0x00000000
	.align		4
        /*0014*/ 	.word	0xfffffffd
	.align		4
        /*0018*/ 	.word	0x00000000
	.align		4
        /*001c*/ 	.word	0xfffffffc


//--------------------- .nv.rel.action            --------------------------
	.section	.nv.rel.action,"",@"SHT_CUDA_RELOCINFO"
	.align	8
	.sectionentsize	8
        /*0000*/ 	.byte	0x73, 0x00, 0x00, 0x00, 0x00, 0x00, 0x00, 0x00, 0x00, 0x00, 0x00, 0x11, 0x25, 0x00, 0x05, 0x36


//--------------------- .nv.constant4             --------------------------
	.section	.nv.constant4,"a",@progbits
	.align	8
	.align		8
.nv.constant4:
        /*0000*/ 	.dword	_$_str


//--------------------- .nv.constant0.kda_gate_fwd_kernel --------------------------
	.section	.nv.constant0.kda_gate_fwd_kernel,"a",@progbits
	.sectionflags	@""
	.align	4
.nv.constant0.kda_gate_fwd_kernel:
	.zero		400


//--------------------- .text.kda_gate_fwd_kernel --------------------------
	.section	.text.kda_gate_fwd_kernel,"ax",@progbits
	.sectioninfo	@"SHI_REGISTERS=26"
	.align	128
        .global         kda_gate_fwd_kernel
        .type           kda_gate_fwd_kernel,@function
        .size           kda_gate_fwd_kernel,(.L_x_1 - kda_gate_fwd_kernel)
        .other          kda_gate_fwd_kernel,@"STO_CUDA_ENTRY STV_DEFAULT"
kda_gate_fwd_kernel:
.text.kda_gate_fwd_kernel:
[----:B------:R-:W-:Y:S02]  /*0000*/  MOV R1, c[0x0][0x28] ;  /* 0x00000a0000017a02 */ /* 0x000fe40000000f00 */
[----:B------:R-:W0:Y:S01]  /*0010*/  S2R R2, SR_TID.X ;  /* 0x0000000000027919 */ /* 0x000e220000002100 */
[----:B------:R-:W-:Y:S01]  /*0020*/  ULDC.64 UR4, c[0x0][0x178] ;  /* 0x00005e0000047ab9 */ /* 0x000fe20000000a00 */
[----:B------:R-:W-:Y:S01]  /*0030*/  CS2R R6, SRZ ;  /* 0x0000000000067805 */ /* 0x000fe2000001ff00 */
[----:B------:R-:W-:Y:S01]  /*0040*/  USHF.R.S32.HI UR4, URZ, 0x1f, UR4 ;  /* 0x0000001f3f047899 */ /* 0x000fe20008011404 */
[----:B------:R-:W1:Y:S01]  /*0050*/  S2R R0, SR_CTAID.X ;  /* 0x0000000000007919 */ /* 0x000e620000002500 */
[----:B------:R-:W-:Y:S02]  /*0060*/  UMOV UR6, 0xc ;  /* 0x0000000c00067882 */ /* 0x000fe40000000000 */
[----:B------:R-:W-:Y:S01]  /*0070*/  UIMAD UR5, UR6, UR5, URZ ;  /* 0x00000005060572a4 */ /* 0x000fe2000f8e023f */
[----:B------:R-:W2:Y:S01]  /*0080*/  S2UR UR10, SR_CTAID.Y ;  /* 0x00000000000a79c3 */ /* 0x000ea20000002600 */
[----:B------:R-:W-:Y:S02]  /*0090*/  ULDC.64 UR8, c[0x0][0x160] ;  /* 0x0000580000087ab9 */ /* 0x000fe40000000a00 */
[----:B------:R-:W-:Y:S01]  /*00a0*/  USHF.R.S32.HI UR11, URZ, 0x1f, UR5 ;  /* 0x0000001f3f0b7899 */ /* 0x000fe20008011405 */
[----:B0-----:R-:W-:-:S02]  /*00b0*/  SHF.R.U32.HI R3, RZ, 0x2, R2 ;  /* 0x00000002ff037819 */ /* 0x001fc40000011602 */
[----:B------:R-:W-:Y:S02]  /*00c0*/  SHF.L.U32 R2, R2, 0x2, RZ ;  /* 0x0000000202027819 */ /* 0x000fe400000006ff */
[----:B-1----:R-:W-:Y:S02]  /*00d0*/  SHF.L.U32 R0, R0, 0x5, RZ ;  /* 0x0000000500007819 */ /* 0x002fe400000006ff */
[----:B------:R-:W-:Y:S02]  /*00e0*/  SGXT.U32 R3, R3, 0x5 ;  /* 0x000000050303781a */ /* 0x000fe40000000000 */
[----:B------:R-:W-:Y:S01]  /*00f0*/  LOP3.LUT R2, R2, 0xc, RZ, 0xc0, !PT ;  /* 0x0000000c02027812 */ /* 0x000fe200078ec0ff */
[----:B--2---:R-:W-:Y:S01]  /*0100*/  UIMAD UR7, UR10, 0x30, URZ ;  /* 0x000000300a0778a4 */ /* 0x004fe2000f8e023f */
[----:B------:R-:W-:Y:S01]  /*0110*/  LOP3.LUT R5, R3, R0, RZ, 0xfc, !PT ;  /* 0x0000000003057212 */ /* 0x000fe200078efcff */
[----:B------:R-:W-:Y:S01]  /*0120*/  UIMAD UR6, UR10, 0xc, URZ ;  /* 0x0000000c0a0678a4 */ /* 0x000fe2000f8e023f */
[----:B------:R-:W-:-:S02]  /*0130*/  SHF.R.S32.HI R3, RZ, 0x1f, R0 ;  /* 0x0000001fff037819 */ /* 0x000fc40000011400 */
[----:B------:R-:W-:-:S04]  /*0140*/  ISETP.GE.U32.AND P0, PT, R5, c[0x0][0x178], PT ;  /* 0x00005e0005007a0c */ /* 0x000fc80003f06070 */
[----:B------:R-:W-:Y:S01]  /*0150*/  ISETP.GE.AND.EX P0, PT, R3, UR4, PT, P0 ;  /* 0x0000000403007c0c */ /* 0x000fe2000bf06300 */
[----:B------:R-:W-:-:S03]  /*0160*/  UIADD3 UR4, UP0, UR7, UR8, URZ ;  /* 0x0000000807047290 */ /* 0x000fc6000ff1e03f */
[----:B------:R-:W-:Y:S01]  /*0170*/  ISETP.GT.AND P0, PT, R0, -0x1, !P0 ;  /* 0xffffffff0000780c */ /* 0x000fe20004704270 */
[----:B------:R-:W-:Y:S01]  /*0180*/  IMAD R0, R3, UR5, RZ ;  /* 0x0000000503007c24 */ /* 0x000fe2000f8e02ff */
[----:B------:R-:W-:Y:S02]  /*0190*/  MOV R3, RZ ;  /* 0x000000ff00037202 */ /* 0x000fe40000000f00 */
[----:B------:R-:W-:-:S03]  /*01a0*/  ISETP.NE.U32.AND P0, PT, R2, 0xc, P0 ;  /* 0x0000000c0200780c */ /* 0x000fc60000705070 */
[----:B------:R-:W-:Y:S01]  /*01b0*/  IMAD.WIDE.U32 R8, R5, UR5, R2 ;  /* 0x0000000505087c25 */ /* 0x000fe2000f8e0002 */
[----:B------:R-:W-:-:S03]  /*01c0*/  ULEA.HI.X UR5, UR6, UR9, URZ, 0x2, UP0 ;  /* 0x0000000906057291 */ /* 0x000fc600080f143f */
[----:B------:R-:W-:Y:S01]  /*01d0*/  IMAD R3, R5, UR11, R0 ;  /* 0x0000000b05037c24 */ /* 0x000fe2000f8e0200 */
[----:B------:R-:W-:Y:S01]  /*01e0*/  SHF.L.U32 R2, R8, 0x2, RZ ;  /* 0x0000000208027819 */ /* 0x000fe200000006ff */
[----:B------:R-:W-:-:S03]  /*01f0*/  CS2R R4, SRZ ;  /* 0x0000000000047805 */ /* 0x000fc6000001ff00 */
[----:B------:R-:W-:-:S04]  /*0200*/  IADD3 R3, R9, R3, RZ ;  /* 0x0000000309037210 */ /* 0x000fc80007ffe0ff */
[----:B------:R-:W-:-:S08]  /*0210*/  SHF.L.U64.HI R3, R8, 0x2, R3 ;  /* 0x0000000208037819 */ /* 0x000fd00000010203 */
[----:B------:R-:W2:Y:S01]  /*0220*/  @P0 LDG.E.128.SYS R4, [R2.64+UR4] ;  /* 0x0000000402040981 */ /* 0x000ea2000c1eed00 */
[----:B------:R-:W-:Y:S02]  /*0230*/  ULDC.64 UR4, c[0x0][0x168] ;  /* 0x00005a0000047ab9 */ /* 0x000fe40000000a00 */
[----:B------:R-:W-:-:S04]  /*0240*/  ULEA UR4, UP0, UR10, UR4, 0x2 ;  /* 0x000000040a047291 */ /* 0x000fc8000f80103f */
[----:B------:R-:W-:-:S09]  /*0250*/  ULEA.HI.X UR5, UR10, UR5, URZ, 0x2, UP0 ;  /* 0x000000050a057291 */ /* 0x000fd200080f143f */
[----:B------:R-:W3:Y:S01]  /*0260*/  LDG.E.SYS R11, [UR4] ;  /* 0x00000004ff0b7981 */ /* 0x000ee2000c1ee900 */
[----:B------:R-:W-:Y:S01]  /*0270*/  MOV R22, 0x3e055027 ;  /* 0x3e05502700167802 */ /* 0x000fe20000000f00 */
[----:B------:R-:W-:Y:S02]  /*0280*/  ULDC.64 UR4, c[0x0][0x170] ;  /* 0x00005c0000047ab9 */ /* 0x000fe40000000a00 */
[----:B------:R-:W-:-:S04]  /*0290*/  ULEA UR4, UP0, UR6, UR4, 0x2 ;  /* 0x0000000406047291 */ /* 0x000fc8000f80103f */
[----:B------:R-:W-:Y:S01]  /*02a0*/  ULEA.HI.X UR5, UR6, UR5, URZ, 0x2, UP0 ;  /* 0x0000000506057291 */ /* 0x000fe200080f143f */
[C---:B--2---:R-:W-:Y:S01]  /*02b0*/  FMUL R13, R6.reuse, 1.4426950216293334961 ;  /* 0x3fb8aa3b060d7820 */ /* 0x044fe20000400000 */
[----:B------:R-:W-:Y:S01]  /*02c0*/  FSETP.GT.AND P5, PT, R6, 20, PT ;  /* 0x41a000000600780b */ /* 0x000fe20003fa4000 */
[----:B------:R-:W-:Y:S02]  /*02d0*/  FMUL R9, R5, 1.4426950216293334961 ;  /* 0x3fb8aa3b05097820 */ /* 0x000fe40000400000 */
[----:B------:R-:W-:Y:S01]  /*02e0*/  FMUL R8, R4, 1.4426950216293334961 ;  /* 0x3fb8aa3b04087820 */ /* 0x000fe20000400000 */
[----:B------:R-:W-:Y:S01]  /*02f0*/  FSETP.GEU.AND P3, PT, R13, -126, PT ;  /* 0xc2fc00000d00780b */ /* 0x000fe20003f6e000 */
[----:B------:R-:W-:Y:S01]  /*0300*/  FMUL R14, R7, 1.4426950216293334961 ;  /* 0x3fb8aa3b070e7820 */ /* 0x000fe20000400000 */
[----:B------:R-:W-:Y:S02]  /*0310*/  FSETP.GEU.AND P2, PT, R9, -126, PT ;  /* 0xc2fc00000900780b */ /* 0x000fe40003f4e000 */
[----:B------:R-:W-:-:S02]  /*0320*/  FSETP.GEU.AND P1, PT, R8, -126, PT ;  /* 0xc2fc00000800780b */ /* 0x000fc40003f2e000 */
[----:B------:R-:W-:Y:S01]  /*0330*/  FSETP.GEU.AND P4, PT, R14, -126, PT ;  /* 0xc2fc00000e00780b */ /* 0x000fe20003f8e000 */
[----:B---3--:R-:W-:-:S05]  /*0340*/  FMUL R11, R11, 1.4426950216293334961 ;  /* 0x3fb8aa3b0b0b7820 */ /* 0x008fca0000400000 */
[----:B------:R-:W-:Y:S02]  /*0350*/  @!P3 FMUL R13, R13, 0.5 ;  /* 0x3f0000000d0db820 */ /* 0x000fe40000400000 */
[----:B------:R-:W-:Y:S02]  /*0360*/  @!P2 FMUL R9, R9, 0.5 ;  /* 0x3f0000000909a820 */ /* 0x000fe40000400000 */
[----:B------:R-:W-:Y:S02]  /*0370*/  @!P1 FMUL R8, R8, 0.5 ;  /* 0x3f00000008089820 */ /* 0x000fe40000400000 */
[----:B------:R-:W0:Y:S01]  /*0380*/  MUFU.EX2 R10, R13 ;  /* 0x0000000d000a7308 */ /* 0x000e220000000800 */
[----:B------:R-:W-:-:S07]  /*0390*/  @!P4 FMUL R14, R14, 0.5 ;  /* 0x3f0000000e0ec820 */ /* 0x000fce0000400000 */
[----:B------:R-:W1:Y:S08]  /*03a0*/  MUFU.EX2 R12, R9 ;  /* 0x00000009000c7308 */ /* 0x000e700000000800 */
[----:B------:R2:W3:Y:S01]  /*03b0*/  MUFU.EX2 R0, R8 ;  /* 0x0000000800007308 */ /* 0x0004e20000000800 */
[----:B0-----:R-:W-:-:S04]  /*03c0*/  @!P3 FMUL R10, R10, R10 ;  /* 0x0000000a0a0ab220 */ /* 0x001fc80000400000 */
[----:B------:R-:W-:-:S03]  /*03d0*/  FADD R10, R10, 1 ;  /* 0x3f8000000a0a7421 */ /* 0x000fc60000000000 */
[----:B------:R0:W4:Y:S01]  /*03e0*/  MUFU.EX2 R16, R14 ;  /* 0x0000000e00107308 */ /* 0x0001220000000800 */
[----:B-1----:R-:W-:Y:S01]  /*03f0*/  @!P2 FMUL R12, R12, R12 ;  /* 0x0000000c0c0ca220 */ /* 0x002fe20000400000 */
[----:B------:R-:W-:-:S03]  /*0400*/  ISETP.GE.U32.AND P2, PT, R10, 0x7f800000, PT ;  /* 0x7f8000000a00780c */ /* 0x000fc60003f46070 */
[----:B--2---:R-:W-:Y:S01]  /*0410*/  FADD R8, R12, 1 ;  /* 0x3f8000000c087421 */ /* 0x004fe20000000000 */
[----:B------:R-:W-:Y:S01]  /*0420*/  IADD3 R12, R10, -0x3f2aaaab, RZ ;  /* 0xc0d555550a0c7810 */ /* 0x000fe20007ffe0ff */
[----:B---3--:R-:W-:Y:S01]  /*0430*/  @!P1 FMUL R0, R0, R0 ;  /* 0x0000000000009220 */ /* 0x008fe20000400000 */
[----:B------:R-:W-:Y:S02]  /*0440*/  FSETP.GEU.AND P1, PT, R11, -126, PT ;  /* 0xc2fc00000b00780b */ /* 0x000fe40003f2e000 */
[----:B------:R-:W-:Y:S01]  /*0450*/  LOP3.LUT R21, R12, 0xff800000, RZ, 0xc0, !PT ;  /* 0xff8000000c157812 */ /* 0x000fe200078ec0ff */
[----:B------:R-:W-:Y:S01]  /*0460*/  FADD R0, R0, 1 ;  /* 0x3f80000000007421 */ /* 0x000fe20000000000 */
[----:B0-----:R-:W-:Y:S01]  /*0470*/  IADD3 R14, R8, -0x3f2aaaab, RZ ;  /* 0xc0d55555080e7810 */ /* 0x001fe20007ffe0ff */
[----:B----4-:R-:W-:-:S03]  /*0480*/  @!P4 FMUL R16, R16, R16 ;  /* 0x000000101010c220 */ /* 0x010fc60000400000 */
[----:B------:R-:W-:Y:S02]  /*0490*/  IADD3 R15, R0, -0x3f2aaaab, RZ ;  /* 0xc0d55555000f7810 */ /* 0x000fe40007ffe0ff */
[----:B------:R-:W-:Y:S01]  /*04a0*/  LOP3.LUT R19, R14, 0xff800000, RZ, 0xc0, !PT ;  /* 0xff8000000e137812 */ /* 0x000fe200078ec0ff */
[----:B------:R-:W-:Y:S01]  /*04b0*/  FADD R9, R16, 1 ;  /* 0x3f80000010097421 */ /* 0x000fe20000000000 */
[----:B------:R-:W-:Y:S01]  /*04c0*/  IADD3 R16, R10, -R21, RZ ;  /* 0x800000150a107210 */ /* 0x000fe20007ffe0ff */
[----:B------:R-:W-:Y:S01]  /*04d0*/  @!P1 FMUL R11, R11, 0.5 ;  /* 0x3f0000000b0b9820 */ /* 0x000fe20000400000 */
[----:B------:R-:W-:Y:S01]  /*04e0*/  LOP3.LUT R15, R15, 0xff800000, RZ, 0xc0, !PT ;  /* 0xff8000000f0f7812 */ /* 0x000fe200078ec0ff */
[----:B------:R-:W0:Y:S01]  /*04f0*/  I2F R21, R21 ;  /* 0x0000001500157306 */ /* 0x000e220000201400 */
[----:B------:R-:W-:Y:S01]  /*0500*/  IADD3 R20, R9, -0x3f2aaaab, RZ ;  /* 0xc0d5555509147810 */ /* 0x000fe20007ffe0ff */
[----:B------:R-:W-:Y:S01]  /*0510*/  FADD R18, R16, -1 ;  /* 0xbf80000010127421 */ /* 0x000fe20000000000 */
[----:B------:R-:W-:-:S02]  /*0520*/  IADD3 R13, R0, -R15, RZ ;  /* 0x8000000f000d7210 */ /* 0x000fc40007ffe0ff */
[----:B------:R-:W-:Y:S01]  /*0530*/  LOP3.LUT R20, R20, 0xff800000, RZ, 0xc0, !PT ;  /* 0xff80000014147812 */ /* 0x000fe200078ec0ff */
[----:B------:R-:W-:Y:S01]  /*0540*/  FFMA.FTZ R23, R18, -R22, 0.14084610342979431152 ;  /* 0x3e1039f612177423 */ /* 0x000fe20000010816 */
[C---:B------:R-:W-:Y:S01]  /*0550*/  ISETP.GE.U32.AND P6, PT, R9.reuse, 0x7f800000, PT ;  /* 0x7f8000000900780c */ /* 0x040fe20003fc6070 */
[----:B------:R1:W-:Y:S01]  /*0560*/  I2F R12, R15 ;  /* 0x0000000f000c7306 */ /* 0x0003e20000201400 */
[----:B------:R-:W-:Y:S01]  /*0570*/  IADD3 R16, R9, -R20, RZ ;  /* 0x8000001409107210 */ /* 0x000fe20007ffe0ff */
[----:B------:R-:W-:Y:S01]  /*0580*/  FADD R14, R13, -1 ;  /* 0xbf8000000d0e7421 */ /* 0x000fe20000000000 */
[----:B------:R-:W-:Y:S01]  /*0590*/  ISETP.GE.U32.AND P3, PT, R0, 0x7f800000, PT ;  /* 0x7f8000000000780c */ /* 0x000fe20003f66070 */
[----:B------:R-:W-:Y:S01]  /*05a0*/  FFMA.FTZ R23, R18, R23, -0.12148627638816833496 ;  /* 0xbdf8cdcc12177423 */ /* 0x000fe20000010017 */
[----:B------:R-:W-:Y:S01]  /*05b0*/  FSETP.NEU.AND P4, PT, R10, RZ, PT ;  /* 0x000000ff0a00720b */ /* 0x000fe20003f8d000 */
[----:B------:R-:W-:Y:S01]  /*05c0*/  FFMA.FTZ R17, R14, -R22, 0.14084610342979431152 ;  /* 0x3e1039f60e117423 */ /* 0x000fe20000010816 */
[----:B-1----:R-:W-:Y:S01]  /*05d0*/  IADD3 R15, R8, -R19, RZ ;  /* 0x80000013080f7210 */ /* 0x002fe20007ffe0ff */
[----:B------:R1:W-:Y:S01]  /*05e0*/  I2F R13, R19 ;  /* 0x00000013000d7306 */ /* 0x0003e20000201400 */
[----:B------:R-:W-:-:S02]  /*05f0*/  FFMA.FTZ R23, R18, R23, 0.13980610668659210205 ;  /* 0x3e0f295512177423 */ /* 0x000fc40000010017 */
[----:B------:R-:W-:Y:S02]  /*0600*/  FFMA.FTZ R17, R14, R17, -0.12148627638816833496 ;  /* 0xbdf8cdcc0e117423 */ /* 0x000fe40000010011 */
[----:B------:R-:W-:Y:S02]  /*0610*/  FADD R15, R15, -1 ;  /* 0xbf8000000f0f7421 */ /* 0x000fe40000000000 */
[----:B------:R-:W-:Y:S01]  /*0620*/  FFMA.FTZ R23, R18, R23, -0.16684235632419586182 ;  /* 0xbe2ad8b912177423 */ /* 0x000fe20000010017 */
[----:B------:R-:W2:Y:S01]  /*0630*/  I2F R20, R20 ;  /* 0x0000001400147306 */ /* 0x000ea20000201400 */
[----:B-1----:R-:W-:Y:S02]  /*0640*/  FADD R19, R16, -1 ;  /* 0xbf80000010137421 */ /* 0x002fe40000000000 */
[-C--:B------:R-:W-:Y:S02]  /*0650*/  FFMA.FTZ R16, R15, -R22.reuse, 0.14084610342979431152 ;  /* 0x3e1039f60f107423 */ /* 0x080fe40000010816 */
[----:B------:R-:W-:-:S02]  /*0660*/  FFMA.FTZ R22, R19, -R22, 0.14084610342979431152 ;  /* 0x3e1039f613167423 */ /* 0x000fc40000010816 */
[C---:B------:R-:W-:Y:S01]  /*0670*/  FFMA.FTZ R23, R18.reuse, R23, 0.20012299716472625732 ;  /* 0x3e4ced0b12177423 */ /* 0x040fe20000010017 */
[----:B------:R-:W1:Y:S01]  /*0680*/  MUFU.EX2 R11, R11 ;  /* 0x0000000b000b7308 */ /* 0x000e620000000800 */
[C---:B------:R-:W-:Y:S02]  /*0690*/  FFMA.FTZ R22, R19.reuse, R22, -0.12148627638816833496 ;  /* 0xbdf8cdcc13167423 */ /* 0x040fe40000010016 */
[----:B------:R-:W-:Y:S02]  /*06a0*/  FFMA.FTZ R23, R18, R23, -0.24999669194221496582 ;  /* 0xbe7fff2212177423 */ /* 0x000fe40000010017 */
[----:B------:R-:W-:Y:S02]  /*06b0*/  FFMA.FTZ R22, R19, R22, 0.13980610668659210205 ;  /* 0x3e0f295513167423 */ /* 0x000fe40000010016 */
[----:B------:R-:W-:Y:S02]  /*06c0*/  FFMA.FTZ R16, R15, R16, -0.12148627638816833496 ;  /* 0xbdf8cdcc0f107423 */ /* 0x000fe40000010010 */
[----:B------:R-:W-:-:S02]  /*06d0*/  FFMA.FTZ R22, R19, R22, -0.16684235632419586182 ;  /* 0xbe2ad8b913167423 */ /* 0x000fc40000010016 */
[----:B------:R-:W-:Y:S02]  /*06e0*/  FFMA.FTZ R17, R14, R17, 0.13980610668659210205 ;  /* 0x3e0f29550e117423 */ /* 0x000fe40000010011 */
[----:B------:R-:W-:Y:S02]  /*06f0*/  FFMA.FTZ R23, R18, R23, 0.33333182334899902344 ;  /* 0x3eaaaa7812177423 */ /* 0x000fe40000010017 */
[----:B------:R-:W-:Y:S02]  /*0700*/  FFMA.FTZ R16, R15, R16, 0.13980610668659210205 ;  /* 0x3e0f29550f107423 */ /* 0x000fe40000010010 */
[----:B------:R-:W-:Y:S02]  /*0710*/  FFMA.FTZ R22, R19, R22, 0.20012299716472625732 ;  /* 0x3e4ced0b13167423 */ /* 0x000fe40000010016 */
[----:B------:R-:W-:Y:S02]  /*0720*/  FFMA.FTZ R17, R14, R17, -0.16684235632419586182 ;  /* 0xbe2ad8b90e117423 */ /* 0x000fe40000010011 */
[----:B------:R-:W-:-:S02]  /*0730*/  FFMA.FTZ R23, R18, R23, -0.5 ;  /* 0xbf00000012177423 */ /* 0x000fc40000010017 */
[----:B------:R-:W-:Y:S02]  /*0740*/  FFMA.FTZ R16, R15, R16, -0.16684235632419586182 ;  /* 0xbe2ad8b90f107423 */ /* 0x000fe40000010010 */
[----:B------:R-:W-:Y:S02]  /*0750*/  FFMA.FTZ R22, R19, R22, -0.24999669194221496582 ;  /* 0xbe7fff2213167423 */ /* 0x000fe40000010016 */
[----:B------:R-:W-:Y:S02]  /*0760*/  FFMA.FTZ R17, R14, R17, 0.20012299716472625732 ;  /* 0x3e4ced0b0e117423 */ /* 0x000fe40000010011 */
[----:B------:R-:W-:Y:S02]  /*0770*/  FMUL R23, R18, R23 ;  /* 0x0000001712177220 */ /* 0x000fe40000400000 */
[----:B------:R-:W-:Y:S02]  /*0780*/  FFMA.FTZ R16, R15, R16, 0.20012299716472625732 ;  /* 0x3e4ced0b0f107423 */ /* 0x000fe40000010010 */
[----:B------:R-:W-:-:S02]  /*0790*/  FFMA.FTZ R22, R19, R22, 0.33333182334899902344 ;  /* 0x3eaaaa7813167423 */ /* 0x000fc40000010016 */
[----:B------:R-:W-:Y:S02]  /*07a0*/  FFMA.FTZ R17, R14, R17, -0.24999669194221496582 ;  /* 0xbe7fff220e117423 */ /* 0x000fe40000010011 */
[----:B------:R-:W-:Y:S01]  /*07b0*/  FFMA.FTZ R18, R18, R23, R18 ;  /* 0x0000001712127223 */ /* 0x000fe20000010012 */
[----:B------:R-:W-:Y:S01]  /*07c0*/  @P2 MOV R23, 0x7f800000 ;  /* 0x7f80000000172802 */ /* 0x000fe20000000f00 */
[----:B0-----:R-:W-:Y:S02]  /*07d0*/  FFMA.FTZ R21, R21, 1.1920928955078125e-07, RZ ;  /* 0x3400000015157823 */ /* 0x001fe400000100ff */
[----:B------:R-:W-:Y:S02]  /*07e0*/  FFMA.FTZ R16, R15, R16, -0.24999669194221496582 ;  /* 0xbe7fff220f107423 */ /* 0x000fe40000010010 */
[----:B------:R-:W-:Y:S02]  /*07f0*/  FFMA.FTZ R22, R19, R22, -0.5 ;  /* 0xbf00000013167423 */ /* 0x000fe40000010016 */
[----:B------:R-:W-:-:S02]  /*0800*/  FFMA.FTZ R17, R14, R17, 0.33333182334899902344 ;  /* 0x3eaaaa780e117423 */ /* 0x000fc40000010011 */
[----:B------:R-:W-:Y:S02]  /*0810*/  FFMA.FTZ R18, R21, 0.69314718246459960938, R18 ;  /* 0x3f31721815127823 */ /* 0x000fe40000010012 */
[----:B------:R-:W-:Y:S02]  /*0820*/  FFMA.FTZ R16, R15, R16, 0.33333182334899902344 ;  /* 0x3eaaaa780f107423 */ /* 0x000fe40000010010 */
[----:B------:R-:W-:Y:S02]  /*0830*/  FMUL R22, R19, R22 ;  /* 0x0000001613167220 */ /* 0x000fe40000400000 */
[----:B------:R-:W-:Y:S02]  /*0840*/  FFMA.FTZ R17, R14, R17, -0.5 ;  /* 0xbf0000000e117423 */ /* 0x000fe40000010011 */
[----:B------:R-:W-:Y:S01]  /*0850*/  @P2 FFMA.FTZ R18, R10, R23, +INF ;  /* 0x7f8000000a122423 */ /* 0x000fe20000010017 */
[----:B------:R-:W-:Y:S01]  /*0860*/  ISETP.GE.U32.AND P2, PT, R8, 0x7f800000, PT ;  /* 0x7f8000000800780c */ /* 0x000fe20003f46070 */
[----:B------:R-:W-:Y:S01]  /*0870*/  FFMA.FTZ R16, R15, R16, -0.5 ;  /* 0xbf0000000f107423 */ /* 0x000fe20000010010 */
[----:B------:R-:W-:Y:S01]  /*0880*/  @P6 MOV R10, 0x7f800000 ;  /* 0x7f800000000a6802 */ /* 0x000fe20000000f00 */
[----:B------:R-:W-:Y:S01]  /*0890*/  FFMA.FTZ R19, R19, R22, R19 ;  /* 0x0000001613137223 */ /* 0x000fe20000010013 */
[----:B------:R-:W-:Y:S01]  /*08a0*/  @!P5 FSEL R6, R18, -INF , P4 ;  /* 0xff8000001206d808 */ /* 0x000fe20002000000 */
[----:B--2---:R-:W-:Y:S01]  /*08b0*/  FFMA.FTZ R20, R20, 1.1920928955078125e-07, RZ ;  /* 0x3400000014147823 */ /* 0x004fe200000100ff */
[----:B------:R-:W-:Y:S01]  /*08c0*/  FSETP.GT.AND P4, PT, R5, 20, PT ;  /* 0x41a000000500780b */ /* 0x000fe20003f84000 */
[----:B------:R-:W-:Y:S01]  /*08d0*/  FMUL R17, R14, R17 ;  /* 0x000000110e117220 */ /* 0x000fe20000400000 */
[----:B------:R-:W-:Y:S01]  /*08e0*/  FSETP.GT.AND P5, PT, R4, 20, PT ;  /* 0x41a000000400780b */ /* 0x000fe20003fa4000 */
[----:B------:R-:W-:-:S02]  /*08f0*/  FMUL R16, R15, R16 ;  /* 0x000000100f107220 */ /* 0x000fc40000400000 */
[----:B------:R-:W-:Y:S02]  /*0900*/  FFMA.FTZ R19, R20, 0.69314718246459960938, R19 ;  /* 0x3f31721814137823 */ /* 0x000fe40000010013 */
[----:B------:R-:W-:Y:S02]  /*0910*/  FFMA.FTZ R17, R14, R17, R14 ;  /* 0x000000110e117223 */ /* 0x000fe4000001000e */
[----:B------:R-:W-:Y:S02]  /*0920*/  FFMA.FTZ R12, R12, 1.1920928955078125e-07, RZ ;  /* 0x340000000c0c7823 */ /* 0x000fe400000100ff */
[----:B------:R-:W-:Y:S01]  /*0930*/  FFMA.FTZ R16, R15, R16, R15 ;  /* 0x000000100f107223 */ /* 0x000fe2000001000f */
[----:B------:R-:W-:Y:S01]  /*0940*/  @P3 MOV R15, 0x7f800000 ;  /* 0x7f800000000f3802 */ /* 0x000fe20000000f00 */
[----:B------:R-:W-:Y:S02]  /*0950*/  FFMA.FTZ R13, R13, 1.1920928955078125e-07, RZ ;  /* 0x340000000d0d7823 */ /* 0x000fe400000100ff */
[----:B------:R-:W-:Y:S01]  /*0960*/  @P6 FFMA.FTZ R19, R9, R10, +INF ;  /* 0x7f80000009136423 */ /* 0x000fe2000001000a */
[----:B------:R-:W-:Y:S01]  /*0970*/  FSETP.GT.AND P6, PT, R7, 20, PT ;  /* 0x41a000000700780b */ /* 0x000fe20003fc4000 */
[----:B------:R-:W-:Y:S01]  /*0980*/  FFMA.FTZ R12, R12, 0.69314718246459960938, R17 ;  /* 0x3f3172180c0c7823 */ /* 0x000fe20000010011 */
[----:B------:R-:W-:Y:S01]  /*0990*/  @P2 MOV R17, 0x7f800000 ;  /* 0x7f80000000112802 */ /* 0x000fe20000000f00 */
[----:B------:R-:W-:-:S02]  /*09a0*/  FFMA.FTZ R13, R13, 0.69314718246459960938, R16 ;  /* 0x3f3172180d0d7823 */ /* 0x000fc40000010010 */
[C---:B------:R-:W-:Y:S01]  /*09b0*/  @P3 FFMA.FTZ R12, R0.reuse, R15, +INF ;  /* 0x7f800000000c3423 */ /* 0x040fe2000001000f */
[----:B------:R-:W-:Y:S01]  /*09c0*/  FSETP.NEU.AND P3, PT, R0, RZ, PT ;  /* 0x000000ff0000720b */ /* 0x000fe20003f6d000 */
[C---:B------:R-:W-:Y:S01]  /*09d0*/  @P2 FFMA.FTZ R13, R8.reuse, R17, +INF ;  /* 0x7f800000080d2423 */ /* 0x040fe20000010011 */
[----:B------:R-:W-:Y:S01]  /*09e0*/  FSETP.NEU.AND P2, PT, R8, RZ, PT ;  /* 0x000000ff0800720b */ /* 0x000fe20003f4d000 */
[----:B-1----:R-:W-:Y:S01]  /*09f0*/  @!P1 FMUL R11, R11, R11 ;  /* 0x0000000b0b0b9220 */ /* 0x002fe20000400000 */
[----:B------:R-:W-:Y:S02]  /*0a00*/  FSETP.NEU.AND P1, PT, R9, RZ, PT ;  /* 0x000000ff0900720b */ /* 0x000fe40003f2d000 */
[----:B------:R-:W-:Y:S01]  /*0a10*/  @!P4 FSEL R5, R13, -INF , P2 ;  /* 0xff8000000d05c808 */ /* 0x000fe20001000000 */
[----:B------:R-:W-:Y:S01]  /*0a20*/  FADD R11, RZ, -R11 ;  /* 0x8000000bff0b7221 */ /* 0x000fe20000000000 */
[----:B------:R-:W-:Y:S02]  /*0a30*/  @!P5 FSEL R4, R12, -INF , P3 ;  /* 0xff8000000c04d808 */ /* 0x000fe40001800000 */
[----:B------:R-:W-:Y:S01]  /*0a40*/  @!P6 FSEL R7, R19, -INF , P1 ;  /* 0xff8000001307e808 */ /* 0x000fe20000800000 */
[----:B------:R-:W-:-:S02]  /*0a50*/  FMUL R6, R11, R6 ;  /* 0x000000060b067220 */ /* 0x000fc40000400000 */
[C---:B------:R-:W-:Y:S02]  /*0a60*/  FMUL R5, R11.reuse, R5 ;  /* 0x000000050b057220 */ /* 0x040fe40000400000 */
[C---:B------:R-:W-:Y:S02]  /*0a70*/  FMUL R4, R11.reuse, R4 ;  /* 0x000000040b047220 */ /* 0x040fe40000400000 */
[----:B------:R-:W-:Y:S01]  /*0a80*/  FMUL R7, R11, R7 ;  /* 0x000000070b077220 */ /* 0x000fe20000400000 */
[----:B------:R-:W-:Y:S07]  /*0a90*/  @!P0 EXIT ;  /* 0x000000000000894d */ /* 0x000fee0003800000 */
[----:B------:R-:W-:Y:S01]  /*0aa0*/  STG.E.128.SYS [R2.64+UR4], R4 ;  /* 0x0000000402007986 */ /* 0x000fe2000c10ed04 */
[----:B------:R-:W-:Y:S05]  /*0ab0*/  EXIT ;  /* 0x000000000000794d */ /* 0x000fea0003800000 */
.L_x_0:
[----:B------:R-:W-:-:S00]  /*0ac0*/  BRA `(.L_x_0) ;  /* 0xfffffff000007947 */ /* 0x000fc0000383ffff */
[----:B------:R-:W-:-:S00]  /*0ad0*/  NOP ;  /* 0x0000000000007918 */ /* 0x000fc00000000000 */
[----:B------:R-:W-:-:S00]  /*0ae0*/  NOP ;  /* 0x0000000000007918 */ /* 0x000fc00000000000 */
[----:B------:R-:W-:-:S00]  /*0af0*/  NOP ;  /* 0x0000000000007918 */ /* 0x000fc00000000000 */
.L_x_1:


//--------------------- .nv.global.init           --------------------------
	.section	.nv.global.init,"aw",@progbits
.nv.global.init:
	.type		_$_str,@object
	.size		_$_str,(.L_0 - _$_str)
_$_str:
        /*0000*/ 	.byte	0x5f, 0x5f, 0x43, 0x55, 0x44, 0x41, 0x5f, 0x46, 0x54, 0x5a, 0x00
.L_0:
